	.headerflags	@"EF_CUDA_TEXMODE_UNIFIED EF_CUDA_64BIT_ADDRESS EF_CUDA_ACCELERATORS EF_CUDA_SM90 EF_CUDA_VIRTUAL_SM(EF_CUDA_SM90)"
	.elftype	@"ET_EXEC"


//--------------------- .nv.info                  --------------------------
	.section	.nv.info,"",@"SHT_CUDA_INFO"
	.align	4


	//----- nvinfo : EIATTR_REGCOUNT
	.align		4
        /*0000*/ 	.byte	0x04, 0x2f
        /*0002*/ 	.short	(.L_1 - .L_0)
	.align		4
.L_0:
        /*0004*/ 	.word	index@(triton_poi_fused_relu_threshold_backward_0)
        /*0008*/ 	.word	0x0000000e


	//----- nvinfo : EIATTR_MIN_STACK_SIZE
	.align		4
.L_1:
        /*000c*/ 	.byte	0x04, 0x12
        /*000e*/ 	.short	(.L_3 - .L_2)
	.align		4
.L_2:
        /*0010*/ 	.word	index@(triton_poi_fused_relu_threshold_backward_0)
        /*0014*/ 	.word	0x00000000


	//----- nvinfo : EIATTR_FRAME_SIZE
	.align		4
.L_3:
        /*0018*/ 	.byte	0x04, 0x11
        /*001a*/ 	.short	(.L_5 - .L_4)
	.align		4
.L_4:
        /*001c*/ 	.word	index@(triton_poi_fused_relu_threshold_backward_0)
        /*0020*/ 	.word	0x00000000


	//----- nvinfo : EIATTR_MIN_STACK_SIZE
	.align		4
.L_5:
        /*0024*/ 	.byte	0x04, 0x12
        /*0026*/ 	.short	(.L_7 - .L_6)
	.align		4
.L_6:
        /*0028*/ 	.word	index@(triton_poi_fused_relu_threshold_backward_0)
        /*002c*/ 	.word	0x00000000
.L_7:


//--------------------- .nv.info.triton_poi_fused_relu_threshold_backward_0 --------------------------
	.section	.nv.info.triton_poi_fused_relu_threshold_backward_0,"",@"SHT_CUDA_INFO"
	.sectionflags	@""
	.align	4


	//----- nvinfo : EIATTR_CUDA_API_VERSION
	.align		4
        /*0000*/ 	.byte	0x04, 0x37
        /*0002*/ 	.short	(.L_9 - .L_8)
.L_8:
        /*0004*/ 	.word	0x0000007c


	//----- nvinfo : EIATTR_KPARAM_INFO
	.align		4
.L_9:
        /*0008*/ 	.byte	0x04, 0x17
        /*000a*/ 	.short	(.L_11 - .L_10)
.L_10:
        /*000c*/ 	.word	0x00000000
        /*0010*/ 	.short	0x0003
        /*0012*/ 	.short	0x0018
        /*0014*/ 	.byte	0x00, 0xf0, 0x11, 0x00


	//----- nvinfo : EIATTR_KPARAM_INFO
	.align		4
.L_11:
        /*0018*/ 	.byte	0x04, 0x17
        /*001a*/ 	.short	(.L_13 - .L_12)
.L_12:
        /*001c*/ 	.word	0x00000000
        /*0020*/ 	.short	0x0002
        /*0022*/ 	.short	0x0010
        /*0024*/ 	.byte	0x00, 0xf4, 0x21, 0x00


	//----- nvinfo : EIATTR_KPARAM_INFO
	.align		4
.L_13:
        /*0028*/ 	.byte	0x04, 0x17
        /*002a*/ 	.short	(.L_15 - .L_14)
.L_14:
        /*002c*/ 	.word	0x00000000
        /*0030*/ 	.short	0x0001
        /*0032*/ 	.short	0x0008
        /*0034*/ 	.byte	0x00, 0xf4, 0x21, 0x00


	//----- nvinfo : EIATTR_KPARAM_INFO
	.align		4
.L_15:
        /*0038*/ 	.byte	0x04, 0x17
        /*003a*/ 	.short	(.L_17 - .L_16)
.L_16:
        /*003c*/ 	.word	0x00000000
        /*0040*/ 	.short	0x0000
        /*0042*/ 	.short	0x0000
        /*0044*/ 	.byte	0x00, 0xf4, 0x21, 0x00


	//----- nvinfo : EIATTR_SPARSE_MMA_MASK
	.align		4
.L_17:
        /*0048*/ 	.byte	0x03, 0x50
        /*004a*/ 	.short	0x0000


	//----- nvinfo : EIATTR_MAXREG_COUNT
	.align		4
        /*004c*/ 	.byte	0x03, 0x1b
        /*004e*/ 	.short	0x00ff


	//----- nvinfo : EIATTR_EXIT_INSTR_OFFSETS
	.align		4
        /*0050*/ 	.byte	0x04, 0x1c
        /*0052*/ 	.short	(.L_19 - .L_18)


	//   ....[0]....
.L_18:
        /*0054*/ 	.word	0x000001b0


	//   ....[1]....
        /*0058*/ 	.word	0x000001d0


	//----- nvinfo : EIATTR_REQNTID
	.align		4
.L_19:
        /*005c*/ 	.byte	0x04, 0x10
        /*005e*/ 	.short	(.L_21 - .L_20)
.L_20:
        /*0060*/ 	.word	0x00000080
        /*0064*/ 	.word	0x00000001
        /*0068*/ 	.word	0x00000001


	//----- nvinfo : EIATTR_CBANK_PARAM_SIZE
	.align		4
.L_21:
        /*006c*/ 	.byte	0x03, 0x19
        /*006e*/ 	.short	0x001c


	//----- nvinfo : EIATTR_PARAM_CBANK
	.align		4
        /*0070*/ 	.byte	0x04, 0x0a
        /*0072*/ 	.short	(.L_23 - .L_22)
	.align		4
.L_22:
        /*0074*/ 	.word	index@(.nv.constant0.triton_poi_fused_relu_threshold_backward_0)
        /*0078*/ 	.short	0x0210
        /*007a*/ 	.short	0x001c


	//----- nvinfo : EIATTR_SW_WAR
	.align		4
.L_23:
        /*007c*/ 	.byte	0x04, 0x36
        /*007e*/ 	.short	(.L_25 - .L_24)
.L_24:
        /*0080*/ 	.word	0x00000008
.L_25:


//--------------------- .nv.callgraph             --------------------------
	.section	.nv.callgraph,"",@"SHT_CUDA_CALLGRAPH"
	.align	4
	.sectionentsize	8
	.align		4
        /*0000*/ 	.word	0x00000000
	.align		4
        /*0004*/ 	.word	0xffffffff
	.align		4
        /*0008*/ 	.word	0x00000000
	.align		4
        /*000c*/ 	.word	0xfffffffe
	.align		4
        /*0010*/ 	.word	0x00000000
	.align		4
        /*0014*/ 	.word	0xfffffffd
	.align		4
        /*0018*/ 	.word	0x00000000
	.align		4
        /*001c*/ 	.word	0xfffffffc


//--------------------- .text.triton_poi_fused_relu_threshold_backward_0 --------------------------
	.section	.text.triton_poi_fused_relu_threshold_backward_0,"ax",@progbits
	.align	128
        .global         triton_poi_fused_relu_threshold_backward_0
        .type           triton_poi_fused_relu_threshold_backward_0,@function
        .size           triton_poi_fused_relu_threshold_backward_0,(.L_x_1 - triton_poi_fused_relu_threshold_backward_0)
        .other          triton_poi_fused_relu_threshold_backward_0,@"STO_CUDA_ENTRY STV_DEFAULT"
triton_poi_fused_relu_threshold_backward_0:
.text.triton_poi_fused_relu_threshold_backward_0:
[----:B------:R-:W0:Y:S02]  /*0000*/  LDC R1, c[0x0][0x28] ;  /* 0x00000a00ff017b82 */ /* 0x000e240000000800 */
[----:B------:R-:W1:Y:S01]  /*0010*/  S2R R0, SR_TID.X ;  /* 0x0000000000007919 */ /* 0x000e620000002100 */
[----:B------:R-:W2:Y:S01]  /*0020*/  LDC.64 R4, c[0x0][0x218] ;  /* 0x00008600ff047b82 */ /* 0x000ea20000000a00 */
[----:B------:R-:W-:Y:S01]  /*0030*/  ULDC.64 UR4, c[0x0][0x208] ;  /* 0x0000820000047ab9 */ /* 0x000fe20000000a00 */
[----:B------:R-:W-:Y:S01]  /*0040*/  ULDC.64 UR6, c[0x0][0x220] ;  /* 0x0000880000067ab9 */ /* 0x000fe20000000a00 */
[----:B------:R-:W3:Y:S05]  /*0050*/  S2R R7, SR_CTAID.X ;  /* 0x0000000000077919 */ /* 0x000eea0000002500 */
[----:B------:R-:W4:Y:S01]  /*0060*/  LDC.64 R2, c[0x0][0x210] ;  /* 0x00008400ff027b82 */ /* 0x000f220000000a00 */
[----:B-1----:R-:W-:-:S05]  /*0070*/  LOP3.LUT R0, R0, 0x7f, RZ, 0xc0, !PT ;  /* 0x0000007f00007812 */ /* 0x002fca00078ec0ff */
[----:B---3--:R-:W-:-:S04]  /*0080*/  IMAD R7, R7, 0x80, R0 ;  /* 0x0000008007077824 */ /* 0x008fc800078e0200 */
[C---:B------:R-:W-:Y:S01]  /*0090*/  IMAD.HI R0, R7.reuse, 0x1948b0fd, RZ ;  /* 0x1948b0fd07007827 */ /* 0x040fe200078e02ff */
[----:B------:R-:W-:-:S03]  /*00a0*/  ISETP.GE.AND P0, PT, R7, 0xa20, PT ;  /* 0x00000a200700780c */ /* 0x000fc60003f06270 */
[----:B----4-:R-:W-:Y:S01]  /*00b0*/  IMAD.WIDE R2, R7, 0x4, R2 ;  /* 0x0000000407027825 */ /* 0x010fe200078e0202 */
[----:B------:R-:W-:-:S04]  /*00c0*/  SHF.R.U32.HI R9, RZ, 0x1f, R0 ;  /* 0x0000001fff097819 */ /* 0x000fc80000011600 */
[----:B------:R-:W-:Y:S01]  /*00d0*/  LEA.HI.SX32 R9, R0, R9, 0x1d ;  /* 0x0000000900097211 */ /* 0x000fe200078feaff */
[----:B------:R-:W-:-:S04]  /*00e0*/  IMAD.MOV.U32 R0, RZ, RZ, RZ ;  /* 0x000000ffff007224 */ /* 0x000fc800078e00ff */
[----:B--2---:R-:W-:Y:S02]  /*00f0*/  IMAD.WIDE R4, R9, 0x4, R4 ;  /* 0x0000000409047825 */ /* 0x004fe400078e0204 */
[----:B------:R-:W2:Y:S02]  /*0100*/  @!P0 LDG.E R0, desc[UR4][R2.64] ;  /* 0x0000000402008981 */ /* 0x000ea4000c1e1900 */
[----:B------:R-:W-:-:S06]  /*0110*/  IMAD.MOV.U32 R9, RZ, RZ, RZ ;  /* 0x000000ffff097224 */ /* 0x000fcc00078e00ff */
[----:B------:R-:W2:Y:S02]  /*0120*/  @!P0 LDG.E.EL R9, desc[UR4][R4.64] ;  /* 0x0000000404098981 */ /* 0x000ea4000c2e1900 */
[----:B--2---:R-:W-:Y:S01]  /*0130*/  FADD R6, R9, R0 ;  /* 0x0000000009067221 */ /* 0x004fe20000000000 */
[----:B------:R-:W-:-:S04]  /*0140*/  FSETP.GEU.AND P1, PT, R0, -R9, PT ;  /* 0x800000090000720b */ /* 0x000fc80003f2e000 */
[----:B------:R-:W-:Y:S02]  /*0150*/  FSEL R9, R6, RZ, P1 ;  /* 0x000000ff06097208 */ /* 0x000fe40000800000 */
[----:B------:R-:W-:Y:S02]  /*0160*/  IADD3 R6, P1, R7, UR6, RZ ;  /* 0x0000000607067c10 */ /* 0x000fe4000ff3e0ff */
[----:B------:R-:W-:Y:S01]  /*0170*/  FSETP.GTU.AND P2, PT, R9, RZ, PT ;  /* 0x000000ff0900720b */ /* 0x000fe20003f4c000 */
[----:B------:R1:W-:Y:S01]  /*0180*/  @!P0 STG.E desc[UR4][R2.64], R9 ;  /* 0x0000000902008986 */ /* 0x0003e2000c101904 */
[----:B------:R-:W-:Y:S02]  /*0190*/  LEA.HI.X.SX32 R7, R7, UR7, 0x1, P1 ;  /* 0x0000000707077c11 */ /* 0x000fe400088f0eff */
[----:B------:R-:W-:Y:S01]  /*01a0*/  SEL R11, RZ, 0x1, P2 ;  /* 0x00000001ff0b7807 */ /* 0x000fe20001000000 */
[----:B------:R-:W-:Y:S08]  /*01b0*/  @P0 EXIT ;  /* 0x000000000000094d */ /* 0x000ff00003800000 */
[----:B------:R-:W-:Y:S01]  /*01c0*/  STG.E.U8 desc[UR4][R6.64], R11 ;  /* 0x0000000b06007986 */ /* 0x000fe2000c101104 */
[----:B------:R-:W-:Y:S05]  /*01d0*/  EXIT ;  /* 0x000000000000794d */ /* 0x000fea0003800000 */
.L_x_0:
[----:B------:R-:W-:-:S00]  /*01e0*/  BRA `(.L_x_0) ;  /* 0xfffffffc00fc7947 */ /* 0x000fc0000383ffff */
[----:B------:R-:W-:-:S00]  /*01f0*/  NOP ;  /* 0x0000000000007918 */ /* 0x000fc00000000000 */
        /* <DEDUP_REMOVED lines=8> */
.L_x_1:


//--------------------- .nv.constant0.triton_poi_fused_relu_threshold_backward_0 --------------------------
	.section	.nv.constant0.triton_poi_fused_relu_threshold_backward_0,"a",@progbits
	.sectionflags	@""
	.align	4
.nv.constant0.triton_poi_fused_relu_threshold_backward_0:
	.zero		556
